//
// Generated by NVIDIA NVVM Compiler
//
// Compiler Build ID: CL-36424714
// Cuda compilation tools, release 13.0, V13.0.88
// Based on NVVM 20.0.0
//

.version 9.0
.target sm_100
.address_size 64

	// .globl	_Z7computefiffffffffffff
.extern .func  (.param .b32 func_retval0) vprintf
(
	.param .b64 vprintf_param_0,
	.param .b64 vprintf_param_1
)
;
.global .align 1 .b8 $str[7] = {37, 46, 49, 55, 103, 10};

.visible .entry _Z7computefiffffffffffff(
	.param .f32 _Z7computefiffffffffffff_param_0,
	.param .u32 _Z7computefiffffffffffff_param_1,
	.param .f32 _Z7computefiffffffffffff_param_2,
	.param .f32 _Z7computefiffffffffffff_param_3,
	.param .f32 _Z7computefiffffffffffff_param_4,
	.param .f32 _Z7computefiffffffffffff_param_5,
	.param .f32 _Z7computefiffffffffffff_param_6,
	.param .f32 _Z7computefiffffffffffff_param_7,
	.param .f32 _Z7computefiffffffffffff_param_8,
	.param .f32 _Z7computefiffffffffffff_param_9,
	.param .f32 _Z7computefiffffffffffff_param_10,
	.param .f32 _Z7computefiffffffffffff_param_11,
	.param .f32 _Z7computefiffffffffffff_param_12,
	.param .f32 _Z7computefiffffffffffff_param_13
)
{
	.local .align 8 .b8 	__local_depot0[8];
	.reg .b64 	%SP;
	.reg .b64 	%SPL;
	.reg .pred 	%p<17>;
	.reg .b32 	%r<7>;
	.reg .b32 	%f<144>;
	.reg .b64 	%rd<5>;
	.reg .b64 	%fd<2>;

	mov.u64 	%SPL, __local_depot0;
	cvta.local.u64 	%SP, %SPL;
	ld.param.f32 	%f143, [_Z7computefiffffffffffff_param_0];
	ld.param.u32 	%r1, [_Z7computefiffffffffffff_param_1];
	ld.param.f32 	%f17, [_Z7computefiffffffffffff_param_2];
	ld.param.f32 	%f7, [_Z7computefiffffffffffff_param_3];
	ld.param.f32 	%f8, [_Z7computefiffffffffffff_param_4];
	ld.param.f32 	%f9, [_Z7computefiffffffffffff_param_5];
	ld.param.f32 	%f10, [_Z7computefiffffffffffff_param_6];
	ld.param.f32 	%f11, [_Z7computefiffffffffffff_param_7];
	ld.param.f32 	%f12, [_Z7computefiffffffffffff_param_8];
	ld.param.f32 	%f13, [_Z7computefiffffffffffff_param_9];
	ld.param.f32 	%f14, [_Z7computefiffffffffffff_param_10];
	ld.param.f32 	%f15, [_Z7computefiffffffffffff_param_12];
	ld.param.f32 	%f16, [_Z7computefiffffffffffff_param_13];
	add.f32 	%f18, %f17, 0f00000000;
	abs.f32 	%f19, %f18;
	mov.f32 	%f20, 0f3FB8AA3B;
	mul.rn.f32 	%f21, %f19, %f20;
	cvt.rzi.f32.f32 	%f22, %f21;
	abs.f32 	%f23, %f22;
	setp.gt.f32 	%p1, %f23, 0f42FC0000;
	mov.f32 	%f24, 0f42FC0000;
	copysign.f32 	%f25, %f22, %f24;
	selp.f32 	%f26, %f25, %f22, %p1;
	fma.rn.f32 	%f27, %f26, 0fBF317218, %f19;
	fma.rn.f32 	%f28, %f26, 0f3102E308, %f27;
	mul.f32 	%f29, %f28, 0f3FB8AA3B;
	add.f32 	%f30, %f26, 0f4B40007D;
	mov.b32 	%r2, %f30;
	shl.b32 	%r3, %r2, 23;
	mov.b32 	%f31, %r3;
	ex2.approx.ftz.f32 	%f32, %f29;
	mul.f32 	%f33, %f32, %f31;
	mov.f32 	%f34, 0f3E000000;
	div.approx.ftz.f32 	%f35, %f34, %f33;
	fma.rn.f32 	%f36, %f33, 0f40000000, %f35;
	mul.f32 	%f37, %f36, 0f4B96FE4C;
	setp.neu.f32 	%p2, %f143, %f37;
	@%p2 bra 	$L__BB0_4;
	mul.f32 	%f38, %f7, 0f05C32174;
	sub.f32 	%f39, %f38, %f8;
	mov.f32 	%f40, 0f40800000;
	mul.rn.f32 	%f41, %f39, %f40;
	mov.f32 	%f42, 0f3F800000;
	mul.rn.f32 	%f43, %f41, %f42;
	mul.rn.f32 	%f44, %f43, %f42;
	mul.rn.f32 	%f45, %f44, %f42;
	mul.f32 	%f46, %f45, 0f83DF1276;
	abs.f32 	%f47, %f46;
	setp.lt.f32 	%p3, %f47, 0f00000000;
	selp.f32 	%f48, 0f00000000, %f47, %p3;
	min.f32 	%f49, %f47, 0f00000000;
	div.rn.f32 	%f50, %f49, %f48;
	mul.f32 	%f51, %f50, %f50;
	fma.rn.f32 	%f52, %f51, 0f3B33710B, 0fBC807748;
	fma.rn.f32 	%f53, %f52, %f51, 0f3D2CDAB2;
	fma.rn.f32 	%f54, %f53, %f51, 0fBD992D10;
	fma.rn.f32 	%f55, %f54, %f51, 0f3DD9EA6C;
	fma.rn.f32 	%f56, %f55, %f51, 0fBE117CB1;
	fma.rn.f32 	%f57, %f56, %f51, 0f3E4CBCE0;
	fma.rn.f32 	%f58, %f57, %f51, 0fBEAAAA7D;
	mul.f32 	%f59, %f51, %f58;
	fma.rn.f32 	%f60, %f59, %f50, %f50;
	neg.f32 	%f61, %f60;
	fma.rn.f32 	%f62, 0f3F6EE581, 0f3FD774EB, %f61;
	selp.f32 	%f63, %f62, %f60, %p3;
	selp.f32 	%f64, 0f3F6EE581, 0f3FEEE581, %p3;
	selp.f32 	%f65, %f60, %f61, %p3;
	mov.b32 	%r4, %f46;
	fma.rn.f32 	%f66, %f64, 0f3FD774EB, %f65;
	setp.lt.s32 	%p4, %r4, 0;
	selp.f32 	%f67, %f66, %f63, %p4;
	add.f32 	%f68, %f47, 0f00000000;
	setp.eq.f32 	%p5, %f48, 0f00000000;
	selp.f32 	%f69, 0f40490FDB, 0f00000000, %p4;
	setp.eq.f32 	%p6, %f47, 0f00000000;
	selp.f32 	%f70, 0f4016CBE4, 0f3F490FDB, %p4;
	abs.f32 	%f71, %f68;
	setp.nan.f32 	%p7, %f71, %f71;
	abs.f32 	%f72, %f67;
	selp.f32 	%f73, %f70, %f72, %p6;
	selp.f32 	%f74, %f69, %f73, %p5;
	selp.f32 	%f75, %f68, %f74, %p7;
	add.f32 	%f76, %f143, %f75;
	mov.f32 	%f77, 0f80000000;
	mul.rn.f32 	%f78, %f77, %f77;
	fma.rn.f32 	%f79, %f78, 0f80000000, 0f00000000;
	fma.rn.f32 	%f80, %f78, 0fB94D4153, 0f3C0885E4;
	fma.rn.f32 	%f81, %f80, %f78, 0fBE2AAAA8;
	mul.f32 	%f82, %f79, %f81;
	mov.f32 	%f83, 0fB401B0E6;
	div.rn.f32 	%f84, %f83, %f82;
	add.f32 	%f85, %f76, %f84;
	setp.eq.f32 	%p8, %f85, %f9;
	mov.f32 	%f86, 0fD03BB5BE;
	mul.f32 	%f87, %f86, 0f7FFFFFFF;
	selp.f32 	%f142, %f87, %f85, %p8;
	add.f32 	%f88, %f12, 0fB112C964;
	sub.f32 	%f89, %f88, %f13;
	sub.f32 	%f90, %f11, %f89;
	div.rn.f32 	%f91, %f10, %f90;
	abs.f32 	%f92, %f91;
	setp.gt.f32 	%p9, %f92, 0f3F800000;
	rcp.approx.ftz.f32 	%f93, %f92;
	selp.f32 	%f94, %f93, %f92, %p9;
	mul.f32 	%f95, %f94, %f94;
	fma.rn.f32 	%f96, %f95, 0f3B2090AA, 0fBC6BE14F;
	fma.rn.f32 	%f97, %f96, %f95, 0f3D23397E;
	fma.rn.f32 	%f98, %f97, %f95, 0fBD948A7A;
	fma.rn.f32 	%f99, %f98, %f95, 0f3DD76B21;
	fma.rn.f32 	%f100, %f99, %f95, 0fBE111E88;
	fma.rn.f32 	%f101, %f100, %f95, 0f3E4CAF60;
	fma.rn.f32 	%f102, %f101, %f95, 0fBEAAAA27;
	mul.f32 	%f103, %f95, %f102;
	fma.rn.f32 	%f104, %f103, %f94, %f94;
	neg.f32 	%f105, %f104;
	fma.rn.f32 	%f106, 0f3F6EE581, 0f3FD774EB, %f105;
	selp.f32 	%f107, %f106, %f104, %p9;
	setp.num.f32 	%p10, %f92, %f92;
	copysign.f32 	%f108, %f91, %f107;
	selp.f32 	%f109, %f108, %f107, %p10;
	abs.f32 	%f110, %f109;
	setp.gt.f32 	%p11, %f110, 0f00000000;
	max.f32 	%f111, %f110, 0f00000000;
	selp.f32 	%f112, 0f00000000, %f110, %p11;
	div.rn.f32 	%f113, %f112, %f111;
	mul.f32 	%f114, %f113, %f113;
	fma.rn.f32 	%f115, %f114, 0f3B33710B, 0fBC807748;
	fma.rn.f32 	%f116, %f115, %f114, 0f3D2CDAB2;
	fma.rn.f32 	%f117, %f116, %f114, 0fBD992D10;
	fma.rn.f32 	%f118, %f117, %f114, 0f3DD9EA6C;
	fma.rn.f32 	%f119, %f118, %f114, 0fBE117CB1;
	fma.rn.f32 	%f120, %f119, %f114, 0f3E4CBCE0;
	fma.rn.f32 	%f121, %f120, %f114, 0fBEAAAA7D;
	mul.f32 	%f122, %f114, %f121;
	fma.rn.f32 	%f123, %f122, %f113, %f113;
	neg.f32 	%f124, %f123;
	fma.rn.f32 	%f125, 0f3F6EE581, 0f3FD774EB, %f124;
	selp.f32 	%f126, %f125, %f123, %p11;
	add.f32 	%f127, %f110, 0f00000000;
	setp.eq.f32 	%p12, %f111, 0f00000000;
	setp.eq.f32 	%p13, %f110, 0f00000000;
	selp.f32 	%f128, 0f3F490FDB, %f126, %p13;
	selp.f32 	%f129, 0f00000000, %f128, %p12;
	abs.f32 	%f130, %f127;
	setp.nan.f32 	%p14, %f130, %f130;
	copysign.f32 	%f131, %f109, %f129;
	selp.f32 	%f132, %f127, %f131, %p14;
	setp.ltu.f32 	%p15, %f142, %f132;
	@%p15 bra 	$L__BB0_3;
	mov.f32 	%f133, 0f00000000;
	mul.rn.f32 	%f134, %f133, %f133;
	add.f32 	%f135, %f134, 0f00000000;
	fma.rn.f32 	%f136, %f134, 0f37CBAC00, 0fBAB607ED;
	fma.rn.f32 	%f137, %f136, %f134, 0f3D2AAABB;
	fma.rn.f32 	%f138, %f137, %f134, 0fBEFFFFFF;
	fma.rn.f32 	%f139, %f138, %f135, 0f3F800000;
	div.rn.f32 	%f140, %f133, %f139;
	add.f32 	%f142, %f14, %f140;
$L__BB0_3:
	setp.gt.s32 	%p16, %r1, 0;
	sub.f32 	%f141, %f15, %f16;
	selp.f32 	%f143, %f141, %f142, %p16;
$L__BB0_4:
	add.u64 	%rd1, %SP, 0;
	add.u64 	%rd2, %SPL, 0;
	cvt.f64.f32 	%fd1, %f143;
	st.local.f64 	[%rd2], %fd1;
	mov.u64 	%rd3, $str;
	cvta.global.u64 	%rd4, %rd3;
	{ // callseq 0, 0
	.param .b64 param0;
	st.param.b64 	[param0], %rd4;
	.param .b64 param1;
	st.param.b64 	[param1], %rd1;
	.param .b32 retval0;
	call.uni (retval0), 
	vprintf, 
	(
	param0, 
	param1
	);
	ld.param.b32 	%r5, [retval0];
	} // callseq 0
	ret;

}


// ===== COMPILED SASS (sm_100) =====

	.target	sm_100

	.elftype	@"ET_EXEC"


//--------------------- .note.nv.tkinfo           --------------------------
	.section	.note.nv.tkinfo,"",@"SHT_NOTE"
	.sectionflags	@"SHF_NOTE_NV_TKINFO"
	.tkinfo
        /*0018*/ 	.word	0x00000002
        /*0030*/ 	.string	""
        /*0030*/ 	.string	"ptxas"
        /*0030*/ 	.string	"Cuda compilation tools, release 13.0, V13.0.88"
        /*0030*/ 	.string	"Build cuda_13.0.r13.0/compiler.36424714_0"
        /*0030*/ 	.string	"-arch sm_100 -m 64 "



//--------------------- .note.nv.cuinfo           --------------------------
	.section	.note.nv.cuinfo,"",@"SHT_NOTE"
	.sectionflags	@"SHF_NOTE_NV_CUINFO"
        /*0018*/ 	.short	0x0002
        /*001a*/ 	.short	0x0064
        /*001c*/ 	.short	0x0082
	.zero		2


//--------------------- .nv.info                  --------------------------
	.section	.nv.info,"",@"SHT_CUDA_INFO"
	.align	4


	//----- nvinfo : EIATTR_REGCOUNT
	.align		4
        /*0000*/ 	.byte	0x04, 0x2f
        /*0002*/ 	.short	(.L_2 - .L_1)
	.align		4
.L_1:
        /*0004*/ 	.word	index@(_Z7computefiffffffffffff)
        /*0008*/ 	.word	0x00000018


	//----- nvinfo : EIATTR_FRAME_SIZE
	.align		4
.L_2:
        /*000c*/ 	.byte	0x04, 0x11
        /*000e*/ 	.short	(.L_4 - .L_3)
	.align		4
.L_3:
        /*0010*/ 	.word	index@($__internal_0_$__cuda_sm3x_div_rn_noftz_f32_slowpath)
        /*0014*/ 	.word	0x00000008


	//----- nvinfo : EIATTR_FRAME_SIZE
	.align		4
.L_4:
        /*0018*/ 	.byte	0x04, 0x11
        /*001a*/ 	.short	(.L_6 - .L_5)
	.align		4
.L_5:
        /*001c*/ 	.word	index@(_Z7computefiffffffffffff)
        /*0020*/ 	.word	0x00000008


	//----- nvinfo : EIATTR_MIN_STACK_SIZE
	.align		4
.L_6:
        /*0024*/ 	.byte	0x04, 0x12
        /*0026*/ 	.short	(.L_8 - .L_7)
	.align		4
.L_7:
        /*0028*/ 	.word	index@(_Z7computefiffffffffffff)
        /*002c*/ 	.word	0x00000008
.L_8:


//--------------------- .nv.compat                --------------------------
	.section	.nv.compat,"",@"SHT_CUDA_COMPAT_INFO"
	.align	4
        /*0000*/ 	.byte	0x02, 0x09, 0x00, 0x00, 0x02, 0x02, 0x01, 0x00, 0x02, 0x05, 0x05, 0x00, 0x03, 0x07, 0x01, 0x01
        /*0010*/ 	.byte	0x02, 0x03, 0x00, 0x00, 0x02, 0x06, 0x01, 0x00, 0x04, 0x0b, 0x08, 0x00, 0x01, 0x00, 0x00, 0x00
        /*0020*/ 	.byte	0x00, 0x00, 0x00, 0x00


//--------------------- .nv.info._Z7computefiffffffffffff --------------------------
	.section	.nv.info._Z7computefiffffffffffff,"",@"SHT_CUDA_INFO"
	.sectionflags	@""
	.align	4


	//----- nvinfo : EIATTR_CUDA_API_VERSION
	.align		4
        /*0000*/ 	.byte	0x04, 0x37
        /*0002*/ 	.short	(.L_10 - .L_9)
.L_9:
        /*0004*/ 	.word	0x00000082


	//----- nvinfo : EIATTR_KPARAM_INFO
	.align		4
.L_10:
        /*0008*/ 	.byte	0x04, 0x17
        /*000a*/ 	.short	(.L_12 - .L_11)
.L_11:
        /*000c*/ 	.word	0x00000000
        /*0010*/ 	.short	0x000d
        /*0012*/ 	.short	0x0034
        /*0014*/ 	.byte	0x00, 0xf0, 0x11, 0x00


	//----- nvinfo : EIATTR_KPARAM_INFO
	.align		4
.L_12:
        /*0018*/ 	.byte	0x04, 0x17
        /*001a*/ 	.short	(.L_14 - .L_13)
.L_13:
        /*001c*/ 	.word	0x00000000
        /*0020*/ 	.short	0x000c
        /*0022*/ 	.short	0x0030
        /*0024*/ 	.byte	0x00, 0xf0, 0x11, 0x00


	//----- nvinfo : EIATTR_KPARAM_INFO
	.align		4
.L_14:
        /*0028*/ 	.byte	0x04, 0x17
        /*002a*/ 	.short	(.L_16 - .L_15)
.L_15:
        /*002c*/ 	.word	0x00000000
        /*0030*/ 	.short	0x000b
        /*0032*/ 	.short	0x002c
        /*0034*/ 	.byte	0x00, 0xf0, 0x11, 0x00


	//----- nvinfo : EIATTR_KPARAM_INFO
	.align		4
.L_16:
        /*0038*/ 	.byte	0x04, 0x17
        /*003a*/ 	.short	(.L_18 - .L_17)
.L_17:
        /*003c*/ 	.word	0x00000000
        /*0040*/ 	.short	0x000a
        /*0042*/ 	.short	0x0028
        /*0044*/ 	.byte	0x00, 0xf0, 0x11, 0x00


	//----- nvinfo : EIATTR_KPARAM_INFO
	.align		4
.L_18:
        /*0048*/ 	.byte	0x04, 0x17
        /*004a*/ 	.short	(.L_20 - .L_19)
.L_19:
        /*004c*/ 	.word	0x00000000
        /*0050*/ 	.short	0x0009
        /*0052*/ 	.short	0x0024
        /*0054*/ 	.byte	0x00, 0xf0, 0x11, 0x00


	//----- nvinfo : EIATTR_KPARAM_INFO
	.align		4
.L_20:
        /*0058*/ 	.byte	0x04, 0x17
        /*005a*/ 	.short	(.L_22 - .L_21)
.L_21:
        /*005c*/ 	.word	0x00000000
        /*0060*/ 	.short	0x0008
        /*0062*/ 	.short	0x0020
        /*0064*/ 	.byte	0x00, 0xf0, 0x11, 0x00


	//----- nvinfo : EIATTR_KPARAM_INFO
	.align		4
.L_22:
        /*0068*/ 	.byte	0x04, 0x17
        /*006a*/ 	.short	(.L_24 - .L_23)
.L_23:
        /*006c*/ 	.word	0x00000000
        /*0070*/ 	.short	0x0007
        /*0072*/ 	.short	0x001c
        /*0074*/ 	.byte	0x00, 0xf0, 0x11, 0x00


	//----- nvinfo : EIATTR_KPARAM_INFO
	.align		4
.L_24:
        /*0078*/ 	.byte	0x04, 0x17
        /*007a*/ 	.short	(.L_26 - .L_25)
.L_25:
        /*007c*/ 	.word	0x00000000
        /*0080*/ 	.short	0x0006
        /*0082*/ 	.short	0x0018
        /*0084*/ 	.byte	0x00, 0xf0, 0x11, 0x00


	//----- nvinfo : EIATTR_KPARAM_INFO
	.align		4
.L_26:
        /*0088*/ 	.byte	0x04, 0x17
        /*008a*/ 	.short	(.L_28 - .L_27)
.L_27:
        /*008c*/ 	.word	0x00000000
        /*0090*/ 	.short	0x0005
        /*0092*/ 	.short	0x0014
        /*0094*/ 	.byte	0x00, 0xf0, 0x11, 0x00


	//----- nvinfo : EIATTR_KPARAM_INFO
	.align		4
.L_28:
        /*0098*/ 	.byte	0x04, 0x17
        /*009a*/ 	.short	(.L_30 - .L_29)
.L_29:
        /*009c*/ 	.word	0x00000000
        /*00a0*/ 	.short	0x0004
        /*00a2*/ 	.short	0x0010
        /*00a4*/ 	.byte	0x00, 0xf0, 0x11, 0x00


	//----- nvinfo : EIATTR_KPARAM_INFO
	.align		4
.L_30:
        /*00a8*/ 	.byte	0x04, 0x17
        /*00aa*/ 	.short	(.L_32 - .L_31)
.L_31:
        /*00ac*/ 	.word	0x00000000
        /*00b0*/ 	.short	0x0003
        /*00b2*/ 	.short	0x000c
        /*00b4*/ 	.byte	0x00, 0xf0, 0x11, 0x00


	//----- nvinfo : EIATTR_KPARAM_INFO
	.align		4
.L_32:
        /*00b8*/ 	.byte	0x04, 0x17
        /*00ba*/ 	.short	(.L_34 - .L_33)
.L_33:
        /*00bc*/ 	.word	0x00000000
        /*00c0*/ 	.short	0x0002
        /*00c2*/ 	.short	0x0008
        /*00c4*/ 	.byte	0x00, 0xf0, 0x11, 0x00


	//----- nvinfo : EIATTR_KPARAM_INFO
	.align		4
.L_34:
        /*00c8*/ 	.byte	0x04, 0x17
        /*00ca*/ 	.short	(.L_36 - .L_35)
.L_35:
        /*00cc*/ 	.word	0x00000000
        /*00d0*/ 	.short	0x0001
        /*00d2*/ 	.short	0x0004
        /*00d4*/ 	.byte	0x00, 0xf0, 0x11, 0x00


	//----- nvinfo : EIATTR_KPARAM_INFO
	.align		4
.L_36:
        /*00d8*/ 	.byte	0x04, 0x17
        /*00da*/ 	.short	(.L_38 - .L_37)
.L_37:
        /*00dc*/ 	.word	0x00000000
        /*00e0*/ 	.short	0x0000
        /*00e2*/ 	.short	0x0000
        /*00e4*/ 	.byte	0x00, 0xf0, 0x11, 0x00


	//----- nvinfo : EIATTR_SPARSE_MMA_MASK
	.align		4
.L_38:
        /*00e8*/ 	.byte	0x03, 0x50
        /*00ea*/ 	.short	0x0000


	//----- nvinfo : EIATTR_MAXREG_COUNT
	.align		4
        /*00ec*/ 	.byte	0x03, 0x1b
        /*00ee*/ 	.short	0x00ff


	//----- nvinfo : EIATTR_EXTERNS
	.align		4
        /*00f0*/ 	.byte	0x04, 0x0f
        /*00f2*/ 	.short	(.L_40 - .L_39)


	//   ....[0]....
	.align		4
.L_39:
        /*00f4*/ 	.word	index@(vprintf)


	//----- nvinfo : EIATTR_MERCURY_ISA_VERSION
	.align		4
.L_40:
        /*00f8*/ 	.byte	0x03, 0x5f
        /*00fa*/ 	.short	0x0101


	//----- nvinfo : EIATTR_VRC_CTA_INIT_COUNT
	.align		4
        /*00fc*/ 	.byte	0x02, 0x4a
	.zero		1
	.zero		1


	//----- nvinfo : EIATTR_SYSCALL_OFFSETS
	.align		4
        /*0100*/ 	.byte	0x04, 0x46
        /*0102*/ 	.short	(.L_42 - .L_41)


	//   ....[0]....
.L_41:
        /*0104*/ 	.word	0x00000ce0


	//----- nvinfo : EIATTR_EXIT_INSTR_OFFSETS
	.align		4
.L_42:
        /*0108*/ 	.byte	0x04, 0x1c
        /*010a*/ 	.short	(.L_44 - .L_43)


	//   ....[0]....
.L_43:
        /*010c*/ 	.word	0x00000cf0


	//----- nvinfo : EIATTR_CRS_STACK_SIZE
	.align		4
.L_44:
        /*0110*/ 	.byte	0x04, 0x1e
        /*0112*/ 	.short	(.L_46 - .L_45)
.L_45:
        /*0114*/ 	.word	0x00000000


	//----- nvinfo : EIATTR_CBANK_PARAM_SIZE
	.align		4
.L_46:
        /*0118*/ 	.byte	0x03, 0x19
        /*011a*/ 	.short	0x0038


	//----- nvinfo : EIATTR_PARAM_CBANK
	.align		4
        /*011c*/ 	.byte	0x04, 0x0a
        /*011e*/ 	.short	(.L_48 - .L_47)
	.align		4
.L_47:
        /*0120*/ 	.word	index@(.nv.constant0._Z7computefiffffffffffff)
        /*0124*/ 	.short	0x0380
        /*0126*/ 	.short	0x0038


	//----- nvinfo : EIATTR_SW_WAR
	.align		4
.L_48:
        /*0128*/ 	.byte	0x04, 0x36
        /*012a*/ 	.short	(.L_50 - .L_49)
.L_49:
        /*012c*/ 	.word	0x00000008
.L_50:


//--------------------- .nv.callgraph             --------------------------
	.section	.nv.callgraph,"",@"SHT_CUDA_CALLGRAPH"
	.align	4
	.sectionentsize	8
	.align		4
        /*0000*/ 	.word	0x00000000
	.align		4
        /*0004*/ 	.word	0xffffffff
	.align		4
        /*0008*/ 	.word	index@(_Z7computefiffffffffffff)
	.align		4
        /*000c*/ 	.word	index@(vprintf)
	.align		4
        /*0010*/ 	.word	0x00000000
	.align		4
        /*0014*/ 	.word	0xfffffffe
	.align		4
        /*0018*/ 	.word	0x00000000
	.align		4
        /*001c*/ 	.word	0xfffffffd
	.align		4
        /*0020*/ 	.word	0x00000000
	.align		4
        /*0024*/ 	.word	0xfffffffc


//--------------------- .nv.constant4             --------------------------
	.section	.nv.constant4,"a",@progbits
	.align	8
	.align		8
.nv.constant4:
        /*0000*/ 	.dword	vprintf
	.align		8
        /*0008*/ 	.dword	$str


//--------------------- .text._Z7computefiffffffffffff --------------------------
	.section	.text._Z7computefiffffffffffff,"ax",@progbits
	.align	128
        .global         _Z7computefiffffffffffff
        .type           _Z7computefiffffffffffff,@function
        .size           _Z7computefiffffffffffff,(.L_x_17 - _Z7computefiffffffffffff)
        .other          _Z7computefiffffffffffff,@"STO_CUDA_ENTRY STV_DEFAULT"
_Z7computefiffffffffffff:
.text._Z7computefiffffffffffff:
[----:B------:R-:W0:Y:S01]  /*0000*/  LDC R1, c[0x0][0x37c] ;  /* 0x0000df00ff017b82 */ /* 0x000e220000000800 */
[----:B------:R-:W1:Y:S01]  /*0010*/  LDCU UR4, c[0x0][0x388] ;  /* 0x00007100ff0477ac */ /* 0x000e620008000800 */
[----:B------:R-:W-:Y:S01]  /*0020*/  HFMA2 R3, -RZ, RZ, 3.4921875, 0 ;  /* 0x42fc0000ff037431 */ /* 0x000fe200000001ff */
[----:B0-----:R-:W-:Y:S01]  /*0030*/  IADD3 R1, PT, PT, R1, -0x8, RZ ;  /* 0xfffffff801017810 */ /* 0x001fe20007ffe0ff */
[----:B------:R-:W0:Y:S01]  /*0040*/  LDCU UR6, c[0x0][0x380] ;  /* 0x00007000ff0677ac */ /* 0x000e220008000800 */
[----:B------:R-:W2:Y:S01]  /*0050*/  LDCU UR7, c[0x0][0x380] ;  /* 0x00007000ff0777ac */ /* 0x000ea20008000800 */
[----:B------:R-:W3:Y:S01]  /*0060*/  LDCU UR5, c[0x0][0x2fc] ;  /* 0x00005f80ff0577ac */ /* 0x000ee20008000800 */
[----:B-1----:R-:W-:Y:S01]  /*0070*/  FADD R0, RZ, UR4 ;  /* 0x00000004ff007e21 */ /* 0x002fe20008000000 */
[----:B------:R-:W1:Y:S03]  /*0080*/  LDCU UR4, c[0x0][0x2f8] ;  /* 0x00005f00ff0477ac */ /* 0x000e660008000800 */
[----:B------:R-:W-:-:S06]  /*0090*/  FMUL R2, |R0|, 1.4426950216293334961 ;  /* 0x3fb8aa3b00027820 */ /* 0x000fcc0000400200 */
[----:B------:R-:W4:Y:S01]  /*00a0*/  FRND.TRUNC R2, R2 ;  /* 0x0000000200027307 */ /* 0x000f22000020d000 */
[----:B-1----:R-:W-:-:S04]  /*00b0*/  IADD3 R6, P1, PT, R1, UR4, RZ ;  /* 0x0000000401067c10 */ /* 0x002fc8000ff3e0ff */
[----:B---3--:R-:W-:Y:S02]  /*00c0*/  IADD3.X R7, PT, PT, RZ, UR5, RZ, P1, !PT ;  /* 0x00000005ff077c10 */ /* 0x008fe40008ffe4ff */
[----:B----4-:R-:W-:Y:S02]  /*00d0*/  FSETP.GT.AND P0, PT, |R2|, 126, PT ;  /* 0x42fc00000200780b */ /* 0x010fe40003f04200 */
[----:B------:R-:W-:-:S04]  /*00e0*/  LOP3.LUT R3, R3, 0x80000000, R2, 0xb8, !PT ;  /* 0x8000000003037812 */ /* 0x000fc800078eb802 */
[----:B------:R-:W-:-:S05]  /*00f0*/  FSEL R3, R3, R2, P0 ;  /* 0x0000000203037208 */ /* 0x000fca0000000000 */
[----:B------:R-:W-:-:S04]  /*0100*/  FFMA R0, R3, -0.69314718246459960938, |R0| ;  /* 0xbf31721803007823 */ /* 0x000fc80000000400 */
[C---:B------:R-:W-:Y:S01]  /*0110*/  FFMA R0, R3.reuse, 1.9046542121259335545e-09, R0 ;  /* 0x3102e30803007823 */ /* 0x040fe20000000000 */
[----:B------:R-:W-:-:S03]  /*0120*/  FADD R3, R3, 12583037 ;  /* 0x4b40007d03037421 */ /* 0x000fc60000000000 */
[----:B------:R-:W-:Y:S01]  /*0130*/  FMUL R0, R0, 1.4426950216293334961 ;  /* 0x3fb8aa3b00007820 */ /* 0x000fe20000400000 */
[----:B------:R-:W-:-:S05]  /*0140*/  IMAD.SHL.U32 R3, R3, 0x800000, RZ ;  /* 0x0080000003037824 */ /* 0x000fca00078e00ff */
[----:B------:R-:W1:Y:S02]  /*0150*/  MUFU.EX2 R0, R0 ;  /* 0x0000000000007308 */ /* 0x000e640000000800 */
[----:B-1----:R-:W-:Y:S01]  /*0160*/  FMUL R3, R3, R0 ;  /* 0x0000000003037220 */ /* 0x002fe20000400000 */
[----:B--2---:R-:W-:-:S05]  /*0170*/  MOV R0, UR7 ;  /* 0x0000000700007c02 */ /* 0x004fca0008000f00 */
[----:B------:R-:W1:Y:S02]  /*0180*/  MUFU.RCP R2, R3 ;  /* 0x0000000300027308 */ /* 0x000e640000001000 */
[----:B-1----:R-:W-:-:S04]  /*0190*/  FMUL.FTZ R2, R2, 0.125 ;  /* 0x3e00000002027820 */ /* 0x002fc80000410000 */
[----:B------:R-:W-:-:S04]  /*01a0*/  FFMA R2, R3, 2, R2 ;  /* 0x4000000003027823 */ /* 0x000fc80000000002 */
[----:B------:R-:W-:-:S05]  /*01b0*/  FMUL R2, R2, 19791000 ;  /* 0x4b96fe4c02027820 */ /* 0x000fca0000400000 */
[----:B0-----:R-:W-:-:S13]  /*01c0*/  FSETP.NEU.AND P0, PT, R2, UR6, PT ;  /* 0x0000000602007c0b */ /* 0x001fda000bf0d000 */
[----:B------:R-:W-:Y:S05]  /*01d0*/  @P0 BRA `(.L_x_0) ;  /* 0x0000000800a00947 */ /* 0x000fea0003800000 */
[----:B------:R-:W0:Y:S08]  /*01e0*/  LDC R0, c[0x0][0x38c] ;  /* 0x0000e300ff007b82 */ /* 0x000e300000000800 */
[----:B------:R-:W0:Y:S02]  /*01f0*/  LDC R3, c[0x0][0x390] ;  /* 0x0000e400ff037b82 */ /* 0x000e240000000800 */
[----:B0-----:R-:W-:-:S04]  /*0200*/  FFMA R0, R0, 1.8350000610157326323e-35, -R3 ;  /* 0x05c3217400007823 */ /* 0x001fc80000000803 */
[----:B------:R-:W-:-:S04]  /*0210*/  FMUL R0, R0, 4 ;  /* 0x4080000000007820 */ /* 0x000fc80000400000 */
[----:B------:R-:W-:-:S04]  /*0220*/  FMUL R0, R0, 1 ;  /* 0x3f80000000007820 */ /* 0x000fc80000400000 */
[----:B------:R-:W-:-:S04]  /*0230*/  FMUL R0, R0, 1 ;  /* 0x3f80000000007820 */ /* 0x000fc80000400000 */
[----:B------:R-:W-:-:S04]  /*0240*/  FMUL R0, R0, 1 ;  /* 0x3f80000000007820 */ /* 0x000fc80000400000 */
[----:B------:R-:W-:-:S04]  /*0250*/  FMUL R5, R0, -1.3111000435055641129e-36 ;  /* 0x83df127600057820 */ /* 0x000fc80000400000 */
[----:B------:R-:W0:Y:S01]  /*0260*/  MUFU.RCP R2, |R5| ;  /* 0x4000000500027308 */ /* 0x000e220000001000 */
[----:B------:R-:W-:-:S07]  /*0270*/  FMNMX R0, RZ, |R5|, PT ;  /* 0x40000005ff007209 */ /* 0x000fce0003800000 */
[----:B------:R-:W1:Y:S01]  /*0280*/  FCHK P0, R0, |R5| ;  /* 0x4000000500007302 */ /* 0x000e620000000000 */
[----:B0-----:R-:W-:-:S04]  /*0290*/  FFMA R3, -|R5|, R2, 1 ;  /* 0x3f80000005037423 */ /* 0x001fc80000000302 */
[----:B------:R-:W-:-:S04]  /*02a0*/  FFMA R3, R2, R3, R2 ;  /* 0x0000000302037223 */ /* 0x000fc80000000002 */
[----:B------:R-:W-:-:S04]  /*02b0*/  FFMA R2, R0, R3, RZ ;  /* 0x0000000300027223 */ /* 0x000fc800000000ff */
[----:B------:R-:W-:-:S04]  /*02c0*/  FFMA R4, -|R5|, R2, R0 ;  /* 0x0000000205047223 */ /* 0x000fc80000000300 */
[----:B------:R-:W-:Y:S01]  /*02d0*/  FFMA R2, R3, R4, R2 ;  /* 0x0000000403027223 */ /* 0x000fe20000000002 */
[----:B-1----:R-:W-:Y:S06]  /*02e0*/  @!P0 BRA `(.L_x_1) ;  /* 0x0000000000108947 */ /* 0x002fec0003800000 */
[----:B------:R-:W-:Y:S01]  /*02f0*/  FADD R3, |R5|, -RZ ;  /* 0x800000ff05037221 */ /* 0x000fe20000000200 */
[----:B------:R-:W-:-:S07]  /*0300*/  MOV R8, 0x320 ;  /* 0x0000032000087802 */ /* 0x000fce0000000f00 */
[----:B------:R-:W-:Y:S05]  /*0310*/  CALL.REL.NOINC `($__internal_0_$__cuda_sm3x_div_rn_noftz_f32_slowpath) ;  /* 0x0000000800787944 */ /* 0x000fea0003c00000 */
[----:B------:R-:W-:-:S07]  /*0320*/  IMAD.MOV.U32 R2, RZ, RZ, R0 ;  /* 0x000000ffff027224 */ /* 0x000fce00078e0000 */
.L_x_1:
[----:B------:R-:W-:Y:S02]  /*0330*/  HFMA2 R3, -RZ, RZ, 0.89990234375, 10328 ;  /* 0x3b33710bff037431 */ /* 0x000fe400000001ff */
[----:B------:R-:W-:Y:S01]  /*0340*/  FMUL R0, R2, R2 ;  /* 0x0000000202007220 */ /* 0x000fe20000400000 */
[----:B------:R-:W-:Y:S01]  /*0350*/  MOV R8, 0x394d4153 ;  /* 0x394d415300087802 */ /* 0x000fe20000000f00 */
[----:B------:R-:W-:Y:S01]  /*0360*/  FFMA R4, -RZ, RZ, RZ ;  /* 0x000000ffff047223 */ /* 0x000fe200000001ff */
[C---:B------:R-:W-:Y:S01]  /*0370*/  ISETP.GE.AND P0, PT, R5.reuse, RZ, PT ;  /* 0x000000ff0500720c */ /* 0x040fe20003f06270 */
[----:B------:R-:W-:Y:S01]  /*0380*/  IMAD.MOV.U32 R11, RZ, RZ, 0x3feee581 ;  /* 0x3feee581ff0b7424 */ /* 0x000fe200078e00ff */
[----:B------:R-:W-:Y:S01]  /*0390*/  FSETP.NEU.AND P1, PT, |R5|, RZ, PT ;  /* 0x000000ff0500720b */ /* 0x000fe20003f2d200 */
[----:B------:R-:W-:Y:S01]  /*03a0*/  FFMA R8, RZ, -R8, 0.0083327032625675201416 ;  /* 0x3c0885e4ff087423 */ /* 0x000fe20000000808 */
[----:B------:R-:W-:Y:S01]  /*03b0*/  UMOV UR4, 0x3401b0e6 ;  /* 0x3401b0e600047882 */ /* 0x000fe20000000000 */
[----:B------:R-:W0:Y:S01]  /*03c0*/  LDCU UR5, c[0x0][0x380] ;  /* 0x00007000ff0577ac */ /* 0x000e220008000800 */
[----:B------:R-:W-:Y:S01]  /*03d0*/  FFMA R3, R0, R3, -0.015681877732276916504 ;  /* 0xbc80774800037423 */ /* 0x000fe20000000003 */
[----:B------:R-:W-:Y:S01]  /*03e0*/  FFMA R9, RZ, R8, -0.16666662693023681641 ;  /* 0xbe2aaaa8ff097423 */ /* 0x000fe20000000008 */
[----:B------:R-:W-:-:S02]  /*03f0*/  FADD R5, RZ, |R5| ;  /* 0x40000005ff057221 */ /* 0x000fc40000000000 */
[----:B------:R-:W-:Y:S01]  /*0400*/  FFMA R3, R0, R3, 0.042200751602649688721 ;  /* 0x3d2cdab200037423 */ /* 0x000fe20000000003 */
[----:B------:R-:W-:Y:S01]  /*0410*/  FMUL R9, R4, R9 ;  /* 0x0000000904097220 */ /* 0x000fe20000400000 */
[----:B------:R-:W-:Y:S02]  /*0420*/  FSEL R4, RZ, 3.1415927410125732422, P0 ;  /* 0x40490fdbff047808 */ /* 0x000fe40000000000 */
[C---:B------:R-:W-:Y:S01]  /*0430*/  FFMA R3, R0.reuse, R3, -0.074792981147766113281 ;  /* 0xbd992d1000037423 */ /* 0x040fe20000000003 */
[----:B------:R-:W1:Y:S03]  /*0440*/  MUFU.RCP R8, R9 ;  /* 0x0000000900087308 */ /* 0x000e660000001000 */
[----:B------:R-:W-:-:S04]  /*0450*/  FFMA R3, R0, R3, 0.10640415549278259277 ;  /* 0x3dd9ea6c00037423 */ /* 0x000fc80000000003 */
[----:B------:R-:W-:-:S04]  /*0460*/  FFMA R3, R0, R3, -0.14207722246646881104 ;  /* 0xbe117cb100037423 */ /* 0x000fc80000000003 */
[----:B------:R-:W-:-:S04]  /*0470*/  FFMA R3, R0, R3, 0.19993925094604492188 ;  /* 0x3e4cbce000037423 */ /* 0x000fc80000000003 */
[----:B------:R-:W-:-:S04]  /*0480*/  FFMA R3, R0, R3, -0.33333197236061096191 ;  /* 0xbeaaaa7d00037423 */ /* 0x000fc80000000003 */
[----:B------:R-:W-:-:S04]  /*0490*/  FMUL R3, R0, R3 ;  /* 0x0000000300037220 */ /* 0x000fc80000400000 */
[----:B------:R-:W-:Y:S01]  /*04a0*/  FFMA R2, R3, R2, R2 ;  /* 0x0000000203027223 */ /* 0x000fe20000000002 */
[----:B------:R-:W-:-:S03]  /*04b0*/  HFMA2 R3, -RZ, RZ, 2.04296875, -15.78125 ;  /* 0x4016cbe4ff037431 */ /* 0x000fc600000001ff */
[----:B------:R-:W-:Y:S01]  /*04c0*/  @!P0 FFMA R2, R11, 1.6832555532455444336, -R2 ;  /* 0x3fd774eb0b028823 */ /* 0x000fe20000000802 */
[----:B-1----:R-:W-:-:S04]  /*04d0*/  FFMA R11, -R9, R8, 1 ;  /* 0x3f800000090b7423 */ /* 0x002fc80000000108 */
[----:B------:R-:W-:Y:S01]  /*04e0*/  FFMA R0, R8, R11, R8 ;  /* 0x0000000b08007223 */ /* 0x000fe20000000008 */
[----:B------:R-:W-:Y:S02]  /*04f0*/  MOV R8, UR4 ;  /* 0x0000000400087c02 */ /* 0x000fe40008000f00 */
[----:B------:R-:W-:Y:S02]  /*0500*/  FSEL R3, R3, 0.78539818525314331055, !P0 ;  /* 0x3f490fdb03037808 */ /* 0x000fe40004000000 */
[----:B------:R-:W-:Y:S02]  /*0510*/  FSETP.NAN.AND P0, PT, R5, R5, PT ;  /* 0x000000050500720b */ /* 0x000fe40003f08000 */
[----:B------:R-:W-:Y:S01]  /*0520*/  @P1 FSEL R4, R3, |R2|, !P1 ;  /* 0x4000000203041208 */ /* 0x000fe20004800000 */
[----:B------:R-:W1:Y:S01]  /*0530*/  FCHK P1, -R8, R9 ;  /* 0x0000000908007302 */ /* 0x000e620000020100 */
[----:B------:R-:W-:Y:S02]  /*0540*/  FFMA R3, R0, -1.2078416489202936646e-07, RZ ;  /* 0xb401b0e600037823 */ /* 0x000fe400000000ff */
[----:B------:R-:W-:-:S02]  /*0550*/  FSEL R2, R5, R4, P0 ;  /* 0x0000000405027208 */ /* 0x000fc40000000000 */
[----:B------:R-:W-:-:S03]  /*0560*/  FFMA R4, -R9, R3, -1.2078416489202936646e-07 ;  /* 0xb401b0e609047423 */ /* 0x000fc60000000103 */
[----:B0-----:R-:W-:Y:S01]  /*0570*/  FADD R2, R2, UR5 ;  /* 0x0000000502027e21 */ /* 0x001fe20008000000 */
[----:B------:R-:W-:Y:S01]  /*0580*/  FFMA R3, R0, R4, R3 ;  /* 0x0000000400037223 */ /* 0x000fe20000000003 */
[----:B-1----:R-:W-:Y:S06]  /*0590*/  @!P1 BRA `(.L_x_2) ;  /* 0x0000000000149947 */ /* 0x002fec0003800000 */
[----:B------:R-:W-:Y:S01]  /*05a0*/  IMAD.MOV.U32 R3, RZ, RZ, R9 ;  /* 0x000000ffff037224 */ /* 0x000fe200078e0009 */
[----:B------:R-:W-:Y:S02]  /*05b0*/  MOV R0, 0xb401b0e6 ;  /* 0xb401b0e600007802 */ /* 0x000fe40000000f00 */
[----:B------:R-:W-:-:S07]  /*05c0*/  MOV R8, 0x5e0 ;  /* 0x000005e000087802 */ /* 0x000fce0000000f00 */
[----:B------:R-:W-:Y:S05]  /*05d0*/  CALL.REL.NOINC `($__internal_0_$__cuda_sm3x_div_rn_noftz_f32_slowpath) ;  /* 0x0000000400c87944 */ /* 0x000fea0003c00000 */
[----:B------:R-:W-:-:S07]  /*05e0*/  MOV R3, R0 ;  /* 0x0000000000037202 */ /* 0x000fce0000000f00 */
.L_x_2:
[----:B------:R-:W0:Y:S01]  /*05f0*/  LDC.64 R4, c[0x0][0x3a0] ;  /* 0x0000e800ff047b82 */ /* 0x000e220000000a00 */
[----:B------:R-:W1:Y:S01]  /*0600*/  LDCU.64 UR6, c[0x0][0x398] ;  /* 0x00007300ff0677ac */ /* 0x000e620008000a00 */
[----:B------:R-:W-:Y:S01]  /*0610*/  FADD R2, R2, R3 ;  /* 0x0000000302027221 */ /* 0x000fe20000000000 */
[----:B------:R-:W2:Y:S01]  /*0620*/  LDCU UR4, c[0x0][0x394] ;  /* 0x00007280ff0477ac */ /* 0x000ea20008000800 */
[----:B-1----:R-:W-:-:S03]  /*0630*/  IMAD.U32 R9, RZ, RZ, UR6 ;  /* 0x00000006ff097e24 */ /* 0x002fc6000f8e00ff */
[----:B--2---:R-:W-:Y:S01]  /*0640*/  FSETP.NEU.AND P1, PT, R2, UR4, PT ;  /* 0x0000000402007c0b */ /* 0x004fe2000bf2d000 */
[----:B0-----:R-:W-:-:S03]  /*0650*/  FADD R0, R4, -2.1360273549930752779e-09 ;  /* 0xb112c96404007421 */ /* 0x001fc60000000000 */
[----:B------:R-:W-:Y:S01]  /*0660*/  FSEL R2, R2, +QNAN , P1 ;  /* 0x7fffffff02027808 */ /* 0x000fe20000800000 */
[----:B------:R-:W-:-:S04]  /*0670*/  FADD R0, R0, -R5 ;  /* 0x8000000500007221 */ /* 0x000fc80000000000 */
[----:B------:R-:W-:-:S04]  /*0680*/  FADD R4, -R0, UR7 ;  /* 0x0000000700047e21 */ /* 0x000fc80008000100 */
[----:B------:R-:W0:Y:S08]  /*0690*/  MUFU.RCP R5, R4 ;  /* 0x0000000400057308 */ /* 0x000e300000001000 */
[----:B------:R-:W1:Y:S01]  /*06a0*/  FCHK P0, R9, R4 ;  /* 0x0000000409007302 */ /* 0x000e620000000000 */
[----:B0-----:R-:W-:-:S04]  /*06b0*/  FFMA R0, -R4, R5, 1 ;  /* 0x3f80000004007423 */ /* 0x001fc80000000105 */
[----:B------:R-:W-:-:S04]  /*06c0*/  FFMA R0, R5, R0, R5 ;  /* 0x0000000005007223 */ /* 0x000fc80000000005 */
[----:B------:R-:W-:-:S04]  /*06d0*/  FFMA R3, R0, UR6, RZ ;  /* 0x0000000600037c23 */ /* 0x000fc800080000ff */
[----:B------:R-:W-:-:S04]  /*06e0*/  FFMA R5, -R4, R3, UR6 ;  /* 0x0000000604057e23 */ /* 0x000fc80008000103 */
[----:B------:R-:W-:Y:S01]  /*06f0*/  FFMA R0, R0, R5, R3 ;  /* 0x0000000500007223 */ /* 0x000fe20000000003 */
[----:B-1----:R-:W-:Y:S06]  /*0700*/  @!P0 BRA `(.L_x_3) ;  /* 0x0000000000108947 */ /* 0x002fec0003800000 */
[----:B------:R-:W0:Y:S01]  /*0710*/  LDC R0, c[0x0][0x398] ;  /* 0x0000e600ff007b82 */ /* 0x000e220000000800 */
[----:B------:R-:W-:Y:S02]  /*0720*/  MOV R3, R4 ;  /* 0x0000000400037202 */ /* 0x000fe40000000f00 */
[----:B------:R-:W-:-:S07]  /*0730*/  MOV R8, 0x750 ;  /* 0x0000075000087802 */ /* 0x000fce0000000f00 */
[----:B0-----:R-:W-:Y:S05]  /*0740*/  CALL.REL.NOINC `($__internal_0_$__cuda_sm3x_div_rn_noftz_f32_slowpath) ;  /* 0x00000004006c7944 */ /* 0x001fea0003c00000 */
.L_x_3:
[----:B------:R-:W0:Y:S01]  /*0750*/  MUFU.RCP R3, |R0| ;  /* 0x4000000000037308 */ /* 0x000e220000001000 */
[----:B------:R-:W-:Y:S01]  /*0760*/  FSETP.GT.AND P0, PT, |R0|, 1, PT ;  /* 0x3f8000000000780b */ /* 0x000fe20003f04200 */
[----:B------:R-:W-:Y:S02]  /*0770*/  HFMA2 R5, -RZ, RZ, 0.890625, -0.00056934356689453125 ;  /* 0x3b2090aaff057431 */ /* 0x000fe400000001ff */
[----:B------:R-:W-:Y:S01]  /*0780*/  IMAD.MOV.U32 R8, RZ, RZ, 0x3f6ee581 ;  /* 0x3f6ee581ff087424 */ /* 0x000fe200078e00ff */
[----:B0-----:R-:W-:-:S05]  /*0790*/  FSEL R3, R3, |R0|, P0 ;  /* 0x4000000003037208 */ /* 0x001fca0000000000 */
[----:B------:R-:W-:-:S04]  /*07a0*/  FMUL R4, R3, R3 ;  /* 0x0000000303047220 */ /* 0x000fc80000400000 */
[----:B------:R-:W-:-:S04]  /*07b0*/  FFMA R5, R4, R5, -0.014396979473531246185 ;  /* 0xbc6be14f04057423 */ /* 0x000fc80000000005 */
[----:B------:R-:W-:-:S04]  /*07c0*/  FFMA R5, R4, R5, 0.039849750697612762451 ;  /* 0x3d23397e04057423 */ /* 0x000fc80000000005 */
[----:B------:R-:W-:-:S04]  /*07d0*/  FFMA R5, R4, R5, -0.072529748082160949707 ;  /* 0xbd948a7a04057423 */ /* 0x000fc80000000005 */
[----:B------:R-:W-:-:S04]  /*07e0*/  FFMA R5, R4, R5, 0.10518480092287063599 ;  /* 0x3dd76b2104057423 */ /* 0x000fc80000000005 */
[----:B------:R-:W-:-:S04]  /*07f0*/  FFMA R5, R4, R5, -0.14171802997589111328 ;  /* 0xbe111e8804057423 */ /* 0x000fc80000000005 */
[----:B------:R-:W-:-:S04]  /*0800*/  FFMA R5, R4, R5, 0.19988775253295898438 ;  /* 0x3e4caf6004057423 */ /* 0x000fc80000000005 */
[----:B------:R-:W-:-:S04]  /*0810*/  FFMA R5, R4, R5, -0.33332940936088562012 ;  /* 0xbeaaaa2704057423 */ /* 0x000fc80000000005 */
[----:B------:R-:W-:-:S04]  /*0820*/  FMUL R4, R4, R5 ;  /* 0x0000000504047220 */ /* 0x000fc80000400000 */
[----:B------:R-:W-:-:S04]  /*0830*/  FFMA R3, R3, R4, R3 ;  /* 0x0000000403037223 */ /* 0x000fc80000000003 */
[----:B------:R-:W-:Y:S01]  /*0840*/  @P0 FFMA R3, R8, 1.6832555532455444336, -R3 ;  /* 0x3fd774eb08030823 */ /* 0x000fe20000000803 */
[----:B------:R-:W-:-:S04]  /*0850*/  FSETP.NAN.AND P0, PT, |R0|, |R0|, PT ;  /* 0x400000000000720b */ /* 0x000fc80003f08200 */
[----:B------:R-:W-:-:S04]  /*0860*/  LOP3.LUT R4, R3, 0x80000000, R0, 0xb8, !PT ;  /* 0x8000000003047812 */ /* 0x000fc800078eb800 */
[----:B------:R-:W-:-:S04]  /*0870*/  FSEL R4, R4, R3, !P0 ;  /* 0x0000000304047208 */ /* 0x000fc80004000000 */
[----:B------:R-:W-:Y:S02]  /*0880*/  FMNMX R3, RZ, |R4|, !PT ;  /* 0x40000004ff037209 */ /* 0x000fe40007800000 */
[C---:B------:R-:W-:Y:S02]  /*0890*/  FSETP.GT.AND P2, PT, |R4|.reuse, RZ, PT ;  /* 0x000000ff0400720b */ /* 0x040fe40003f44200 */
[----:B------:R-:W0:Y:S02]  /*08a0*/  MUFU.RCP R8, R3 ;  /* 0x0000000300087308 */ /* 0x000e240000001000 */
[----:B------:R-:W-:-:S06]  /*08b0*/  FSEL R0, |R4|, RZ, !P2 ;  /* 0x000000ff04007208 */ /* 0x000fcc0005000200 */
[----:B------:R-:W1:Y:S01]  /*08c0*/  FCHK P0, R0, R3 ;  /* 0x0000000300007302 */ /* 0x000e620000000000 */
[----:B0-----:R-:W-:-:S04]  /*08d0*/  FFMA R5, -R3, R8, 1 ;  /* 0x3f80000003057423 */ /* 0x001fc80000000108 */
[----:B------:R-:W-:-:S04]  /*08e0*/  FFMA R5, R8, R5, R8 ;  /* 0x0000000508057223 */ /* 0x000fc80000000008 */
[----:B------:R-:W-:-:S04]  /*08f0*/  FFMA R8, R0, R5, RZ ;  /* 0x0000000500087223 */ /* 0x000fc800000000ff */
[----:B------:R-:W-:-:S04]  /*0900*/  FFMA R9, -R3, R8, R0 ;  /* 0x0000000803097223 */ /* 0x000fc80000000100 */
[----:B------:R-:W-:Y:S01]  /*0910*/  FFMA R5, R5, R9, R8 ;  /* 0x0000000905057223 */ /* 0x000fe20000000008 */
[----:B-1----:R-:W-:Y:S06]  /*0920*/  @!P0 BRA `(.L_x_4) ;  /* 0x00000000000c8947 */ /* 0x002fec0003800000 */
[----:B------:R-:W-:-:S07]  /*0930*/  MOV R8, 0x950 ;  /* 0x0000095000087802 */ /* 0x000fce0000000f00 */
[----:B------:R-:W-:Y:S05]  /*0940*/  CALL.REL.NOINC `($__internal_0_$__cuda_sm3x_div_rn_noftz_f32_slowpath) ;  /* 0x0000000000ec7944 */ /* 0x000fea0003c00000 */
[----:B------:R-:W-:-:S07]  /*0950*/  MOV R5, R0 ;  /* 0x0000000000057202 */ /* 0x000fce0000000f00 */
.L_x_4:
[----:B------:R-:W-:Y:S01]  /*0960*/  MOV R9, 0x3b33710b ;  /* 0x3b33710b00097802 */ /* 0x000fe20000000f00 */
[----:B------:R-:W-:Y:S01]  /*0970*/  FMUL R0, R5, R5 ;  /* 0x0000000505007220 */ /* 0x000fe20000400000 */
[----:B------:R-:W-:Y:S02]  /*0980*/  FSETP.NEU.AND P1, PT, |R4|, RZ, PT ;  /* 0x000000ff0400720b */ /* 0x000fe40003f2d200 */
[----:B------:R-:W-:Y:S01]  /*0990*/  FSETP.NEU.AND P0, PT, R3, RZ, PT ;  /* 0x000000ff0300720b */ /* 0x000fe20003f0d000 */
[----:B------:R-:W-:-:S04]  /*09a0*/  FFMA R9, R0, R9, -0.015681877732276916504 ;  /* 0xbc80774800097423 */ /* 0x000fc80000000009 */
[----:B------:R-:W-:-:S04]  /*09b0*/  FFMA R9, R0, R9, 0.042200751602649688721 ;  /* 0x3d2cdab200097423 */ /* 0x000fc80000000009 */
[----:B------:R-:W-:-:S04]  /*09c0*/  FFMA R9, R0, R9, -0.074792981147766113281 ;  /* 0xbd992d1000097423 */ /* 0x000fc80000000009 */
[----:B------:R-:W-:-:S04]  /*09d0*/  FFMA R9, R0, R9, 0.10640415549278259277 ;  /* 0x3dd9ea6c00097423 */ /* 0x000fc80000000009 */
[----:B------:R-:W-:-:S04]  /*09e0*/  FFMA R9, R0, R9, -0.14207722246646881104 ;  /* 0xbe117cb100097423 */ /* 0x000fc80000000009 */
[----:B------:R-:W-:-:S04]  /*09f0*/  FFMA R9, R0, R9, 0.19993925094604492188 ;  /* 0x3e4cbce000097423 */ /* 0x000fc80000000009 */
[----:B------:R-:W-:-:S04]  /*0a00*/  FFMA R9, R0, R9, -0.33333197236061096191 ;  /* 0xbeaaaa7d00097423 */ /* 0x000fc80000000009 */
[----:B------:R-:W-:Y:S01]  /*0a10*/  FMUL R0, R0, R9 ;  /* 0x0000000900007220 */ /* 0x000fe20000400000 */
[----:B------:R-:W-:-:S03]  /*0a20*/  MOV R9, 0x3f6ee581 ;  /* 0x3f6ee58100097802 */ /* 0x000fc60000000f00 */
[----:B------:R-:W-:-:S04]  /*0a30*/  FFMA R0, R0, R5, R5 ;  /* 0x0000000500007223 */ /* 0x000fc80000000005 */
[----:B------:R-:W-:-:S05]  /*0a40*/  @P2 FFMA R0, R9, 1.6832555532455444336, -R0 ;  /* 0x3fd774eb09002823 */ /* 0x000fca0000000800 */
[----:B------:R-:W-:Y:S01]  /*0a50*/  FSEL R3, R0, 0.78539818525314331055, P1 ;  /* 0x3f490fdb00037808 */ /* 0x000fe20000800000 */
[----:B------:R-:W-:-:S03]  /*0a60*/  FADD R0, RZ, |R4| ;  /* 0x40000004ff007221 */ /* 0x000fc60000000000 */
[----:B------:R-:W-:Y:S02]  /*0a70*/  FSEL R3, R3, RZ, P0 ;  /* 0x000000ff03037208 */ /* 0x000fe40000000000 */
[----:B------:R-:W-:Y:S02]  /*0a80*/  FSETP.NAN.AND P0, PT, R0, R0, PT ;  /* 0x000000000000720b */ /* 0x000fe40003f08000 */
[----:B------:R-:W-:-:S04]  /*0a90*/  LOP3.LUT R3, R3, 0x80000000, R4, 0xb8, !PT ;  /* 0x8000000003037812 */ /* 0x000fc800078eb804 */
[----:B------:R-:W-:-:S04]  /*0aa0*/  FSEL R3, R0, R3, P0 ;  /* 0x0000000300037208 */ /* 0x000fc80000000000 */
[----:B------:R-:W-:-:S13]  /*0ab0*/  FSETP.GE.AND P0, PT, R2, R3, PT ;  /* 0x000000030200720b */ /* 0x000fda0003f06000 */
[----:B------:R-:W-:Y:S05]  /*0ac0*/  @!P0 BRA `(.L_x_5) ;  /* 0x0000000000508947 */ /* 0x000fea0003800000 */
[----:B------:R-:W-:-:S04]  /*0ad0*/  IMAD.MOV.U32 R0, RZ, RZ, 0x37cbac00 ;  /* 0x37cbac00ff007424 */ /* 0x000fc800078e00ff */
[----:B------:R-:W-:-:S04]  /*0ae0*/  FFMA R0, RZ, R0, -0.0013887860113754868507 ;  /* 0xbab607edff007423 */ /* 0x000fc80000000000 */
[----:B------:R-:W-:-:S04]  /*0af0*/  FFMA R0, RZ, R0, 0.041666727513074874878 ;  /* 0x3d2aaabbff007423 */ /* 0x000fc80000000000 */
[----:B------:R-:W-:-:S04]  /*0b00*/  FFMA R0, RZ, R0, -0.4999999701976776123 ;  /* 0xbeffffffff007423 */ /* 0x000fc80000000000 */
[----:B------:R-:W-:-:S04]  /*0b10*/  FFMA R0, RZ, R0, 1 ;  /* 0x3f800000ff007423 */ /* 0x000fc80000000000 */
[----:B------:R-:W0:Y:S08]  /*0b20*/  MUFU.RCP R3, R0 ;  /* 0x0000000000037308 */ /* 0x000e300000001000 */
[----:B------:R-:W1:Y:S01]  /*0b30*/  FCHK P0, RZ, R0 ;  /* 0x00000000ff007302 */ /* 0x000e620000000000 */
[----:B0-----:R-:W-:-:S04]  /*0b40*/  FFMA R2, -R0, R3, 1 ;  /* 0x3f80000000027423 */ /* 0x001fc80000000103 */
[----:B------:R-:W-:-:S04]  /*0b50*/  FFMA R2, R3, R2, R3 ;  /* 0x0000000203027223 */ /* 0x000fc80000000003 */
[----:B------:R-:W-:-:S04]  /*0b60*/  FFMA R3, RZ, R2, RZ ;  /* 0x00000002ff037223 */ /* 0x000fc800000000ff */
[----:B------:R-:W-:-:S04]  /*0b70*/  FFMA R4, -R0, R3, RZ ;  /* 0x0000000300047223 */ /* 0x000fc800000001ff */
[----:B------:R-:W-:Y:S01]  /*0b80*/  FFMA R2, R2, R4, R3 ;  /* 0x0000000402027223 */ /* 0x000fe20000000003 */
[----:B-1----:R-:W-:Y:S06]  /*0b90*/  @!P0 BRA `(.L_x_6) ;  /* 0x0000000000148947 */ /* 0x002fec0003800000 */
[----:B------:R-:W-:Y:S01]  /*0ba0*/  MOV R3, R0 ;  /* 0x0000000000037202 */ /* 0x000fe20000000f00 */
[----:B------:R-:W-:Y:S01]  /*0bb0*/  HFMA2 R0, -RZ, RZ, 0, 0 ;  /* 0x00000000ff007431 */ /* 0x000fe200000001ff */
[----:B------:R-:W-:-:S07]  /*0bc0*/  MOV R8, 0xbe0 ;  /* 0x00000be000087802 */ /* 0x000fce0000000f00 */
[----:B------:R-:W-:Y:S05]  /*0bd0*/  CALL.REL.NOINC `($__internal_0_$__cuda_sm3x_div_rn_noftz_f32_slowpath) ;  /* 0x0000000000487944 */ /* 0x000fea0003c00000 */
[----:B------:R-:W-:-:S07]  /*0be0*/  MOV R2, R0 ;  /* 0x0000000000027202 */ /* 0x000fce0000000f00 */
.L_x_6:
[----:B------:R-:W0:Y:S02]  /*0bf0*/  LDCU UR4, c[0x0][0x3a8] ;  /* 0x00007500ff0477ac */ /* 0x000e240008000800 */
[----:B0-----:R-:W-:-:S07]  /*0c00*/  FADD R2, R2, UR4 ;  /* 0x0000000402027e21 */ /* 0x001fce0008000000 */
.L_x_5:
[----:B------:R-:W0:Y:S01]  /*0c10*/  LDCU UR4, c[0x0][0x384] ;  /* 0x00007080ff0477ac */ /* 0x000e220008000800 */
[----:B------:R-:W1:Y:S01]  /*0c20*/  LDC.64 R4, c[0x0][0x3b0] ;  /* 0x0000ec00ff047b82 */ /* 0x000e620000000a00 */
[----:B------:R-:W-:Y:S01]  /*0c30*/  IMAD.MOV.U32 R0, RZ, RZ, R2 ;  /* 0x000000ffff007224 */ /* 0x000fe200078e0002 */
[----:B0-----:R-:W-:-:S13]  /*0c40*/  ISETP.LT.AND P0, PT, RZ, UR4, PT ;  /* 0x00000004ff007c0c */ /* 0x001fda000bf01270 */
[----:B-1----:R-:W-:-:S07]  /*0c50*/  @P0 FADD R0, R4, -R5 ;  /* 0x8000000504000221 */ /* 0x002fce0000000000 */
.L_x_0:
[----:B------:R-:W0:Y:S01]  /*0c60*/  F2F.F64.F32 R2, R0 ;  /* 0x0000000000027310 */ /* 0x000e220000201800 */
[----:B------:R-:W-:Y:S01]  /*0c70*/  MOV R8, 0x0 ;  /* 0x0000000000087802 */ /* 0x000fe20000000f00 */
[----:B------:R-:W1:Y:S05]  /*0c80*/  LDCU.64 UR4, c[0x4][0x8] ;  /* 0x01000100ff0477ac */ /* 0x000e6a0008000a00 */
[----:B------:R-:W2:Y:S01]  /*0c90*/  LDC.64 R8, c[0x4][R8] ;  /* 0x0100000008087b82 */ /* 0x000ea20000000a00 */
[----:B0-----:R0:W-:Y:S01]  /*0ca0*/  STL.64 [R1], R2 ;  /* 0x0000000201007387 */ /* 0x0011e20000100a00 */
[----:B-1----:R-:W-:Y:S02]  /*0cb0*/  MOV R4, UR4 ;  /* 0x0000000400047c02 */ /* 0x002fe40008000f00 */
[----:B------:R-:W-:-:S07]  /*0cc0*/  MOV R5, UR5 ;  /* 0x0000000500057c02 */ /* 0x000fce0008000f00 */
[----:B------:R-:W-:-:S07]  /*0cd0*/  LEPC R20, `(.L_x_7) ;  /* 0x000000001014794e */ /* 0x000fce0000000000 */
[----:B0-2---:R-:W-:Y:S05]  /*0ce0*/  CALL.ABS.NOINC R8 ;  /* 0x0000000008007343 */ /* 0x005fea0003c00000 */
.L_x_7:
[----:B------:R-:W-:Y:S05]  /*0cf0*/  EXIT ;  /* 0x000000000000794d */ /* 0x000fea0003800000 */
        .weak           $__internal_0_$__cuda_sm3x_div_rn_noftz_f32_slowpath
        .type           $__internal_0_$__cuda_sm3x_div_rn_noftz_f32_slowpath,@function
        .size           $__internal_0_$__cuda_sm3x_div_rn_noftz_f32_slowpath,(.L_x_17 - $__internal_0_$__cuda_sm3x_div_rn_noftz_f32_slowpath)
$__internal_0_$__cuda_sm3x_div_rn_noftz_f32_slowpath:
[----:B------:R-:W-:Y:S02]  /*0d00*/  SHF.R.U32.HI R10, RZ, 0x17, R3 ;  /* 0x00000017ff0a7819 */ /* 0x000fe40000011603 */
[----:B------:R-:W-:Y:S02]  /*0d10*/  SHF.R.U32.HI R9, RZ, 0x17, R0 ;  /* 0x00000017ff097819 */ /* 0x000fe40000011600 */
[----:B------:R-:W-:Y:S02]  /*0d20*/  LOP3.LUT R10, R10, 0xff, RZ, 0xc0, !PT ;  /* 0x000000ff0a0a7812 */ /* 0x000fe400078ec0ff */
[----:B------:R-:W-:Y:S02]  /*0d30*/  LOP3.LUT R14, R9, 0xff, RZ, 0xc0, !PT ;  /* 0x000000ff090e7812 */ /* 0x000fe400078ec0ff */
[----:B------:R-:W-:Y:S02]  /*0d40*/  IADD3 R13, PT, PT, R10, -0x1, RZ ;  /* 0xffffffff0a0d7810 */ /* 0x000fe40007ffe0ff */
[----:B------:R-:W-:Y:S01]  /*0d50*/  MOV R11, R3 ;  /* 0x00000003000b7202 */ /* 0x000fe20000000f00 */
[----:B------:R-:W-:Y:S01]  /*0d60*/  VIADD R12, R14, 0xffffffff ;  /* 0xffffffff0e0c7836 */ /* 0x000fe20000000000 */
[----:B------:R-:W-:-:S04]  /*0d70*/  ISETP.GT.U32.AND P0, PT, R13, 0xfd, PT ;  /* 0x000000fd0d00780c */ /* 0x000fc80003f04070 */
[----:B------:R-:W-:-:S13]  /*0d80*/  ISETP.GT.U32.OR P0, PT, R12, 0xfd, P0 ;  /* 0x000000fd0c00780c */ /* 0x000fda0000704470 */
[----:B------:R-:W-:Y:S01]  /*0d90*/  @!P0 MOV R9, RZ ;  /* 0x000000ff00098202 */ /* 0x000fe20000000f00 */
[----:B------:R-:W-:Y:S06]  /*0da0*/  @!P0 BRA `(.L_x_8) ;  /* 0x00000000005c8947 */ /* 0x000fec0003800000 */
[----:B------:R-:W-:Y:S02]  /*0db0*/  FSETP.GTU.FTZ.AND P0, PT, |R0|, +INF , PT ;  /* 0x7f8000000000780b */ /* 0x000fe40003f1c200 */
[----:B------:R-:W-:-:S04]  /*0dc0*/  FSETP.GTU.FTZ.AND P1, PT, |R3|, +INF , PT ;  /* 0x7f8000000300780b */ /* 0x000fc80003f3c200 */
[----:B------:R-:W-:-:S13]  /*0dd0*/  PLOP3.LUT P0, PT, P0, P1, PT, 0xf8, 0x8f ;  /* 0x00000000008f781c */ /* 0x000fda0000703f70 */
[----:B------:R-:W-:Y:S05]  /*0de0*/  @P0 BRA `(.L_x_9) ;  /* 0x0000000400440947 */ /* 0x000fea0003800000 */
[----:B------:R-:W-:-:S13]  /*0df0*/  LOP3.LUT P0, RZ, R11, 0x7fffffff, R0, 0xc8, !PT ;  /* 0x7fffffff0bff7812 */ /* 0x000fda000780c800 */
[----:B------:R-:W-:Y:S05]  /*0e00*/  @!P0 BRA `(.L_x_10) ;  /* 0x0000000400348947 */ /* 0x000fea0003800000 */
[C---:B------:R-:W-:Y:S02]  /*0e10*/  FSETP.NEU.FTZ.AND P3, PT, |R0|.reuse, +INF , PT ;  /* 0x7f8000000000780b */ /* 0x040fe40003f7d200 */
[----:B------:R-:W-:Y:S02]  /*0e20*/  FSETP.NEU.FTZ.AND P1, PT, |R3|, +INF , PT ;  /* 0x7f8000000300780b */ /* 0x000fe40003f3d200 */
[----:B------:R-:W-:-:S11]  /*0e30*/  FSETP.NEU.FTZ.AND P0, PT, |R0|, +INF , PT ;  /* 0x7f8000000000780b */ /* 0x000fd60003f1d200 */
[----:B------:R-:W-:Y:S05]  /*0e40*/  @!P1 BRA !P3, `(.L_x_10) ;  /* 0x0000000400249947 */ /* 0x000fea0005800000 */
[----:B------:R-:W-:-:S04]  /*0e50*/  LOP3.LUT P3, RZ, R0, 0x7fffffff, RZ, 0xc0, !PT ;  /* 0x7fffffff00ff7812 */ /* 0x000fc8000786c0ff */
[----:B------:R-:W-:-:S13]  /*0e60*/  PLOP3.LUT P1, PT, P1, P3, PT, 0x2f, 0xf2 ;  /* 0x0000000000f2781c */ /* 0x000fda0000f26577 */
[----:B------:R-:W-:Y:S05]  /*0e70*/  @P1 BRA `(.L_x_11) ;  /* 0x0000000400101947 */ /* 0x000fea0003800000 */
[----:B------:R-:W-:-:S04]  /*0e80*/  LOP3.LUT P1, RZ, R11, 0x7fffffff, RZ, 0xc0, !PT ;  /* 0x7fffffff0bff7812 */ /* 0x000fc8000782c0ff */
[----:B------:R-:W-:-:S13]  /*0e90*/  PLOP3.LUT P0, PT, P0, P1, PT, 0x2f, 0xf2 ;  /* 0x0000000000f2781c */ /* 0x000fda0000702577 */
[----:B------:R-:W-:Y:S05]  /*0ea0*/  @P0 BRA `(.L_x_12) ;  /* 0x0000000000f80947 */ /* 0x000fea0003800000 */
[----:B------:R-:W-:Y:S02]  /*0eb0*/  ISETP.GE.AND P0, PT, R12, RZ, PT ;  /* 0x000000ff0c00720c */ /* 0x000fe40003f06270 */
[----:B------:R-:W-:-:S11]  /*0ec0*/  ISETP.GE.AND P1, PT, R13, RZ, PT ;  /* 0x000000ff0d00720c */ /* 0x000fd60003f26270 */
[----:B------:R-:W-:Y:S01]  /*0ed0*/  @P0 MOV R9, RZ ;  /* 0x000000ff00090202 */ /* 0x000fe20000000f00 */
[----:B------:R-:W-:Y:S02]  /*0ee0*/  @!P0 IMAD.MOV.U32 R9, RZ, RZ, -0x40 ;  /* 0xffffffc0ff098424 */ /* 0x000fe400078e00ff */
[----:B------:R-:W-:Y:S01]  /*0ef0*/  @!P0 FFMA R0, R0, 1.84467440737095516160e+19, RZ ;  /* 0x5f80000000008823 */ /* 0x000fe200000000ff */
[----:B------:R-:W-:Y:S02]  /*0f00*/  @!P1 FFMA R11, R3, 1.84467440737095516160e+19, RZ ;  /* 0x5f800000030b9823 */ /* 0x000fe400000000ff */
[----:B------:R-:W-:-:S07]  /*0f10*/  @!P1 IADD3 R9, PT, PT, R9, 0x40, RZ ;  /* 0x0000004009099810 */ /* 0x000fce0007ffe0ff */
.L_x_8:
[----:B------:R-:W-:-:S04]  /*0f20*/  LEA R12, R10, 0xc0800000, 0x17 ;  /* 0xc08000000a0c7811 */ /* 0x000fc800078eb8ff */
[----:B------:R-:W-:Y:S02]  /*0f30*/  IADD3 R12, PT, PT, -R12, R11, RZ ;  /* 0x0000000b0c0c7210 */ /* 0x000fe40007ffe1ff */
[----:B------:R-:W-:Y:S02]  /*0f40*/  IADD3 R11, PT, PT, R14, -0x7f, RZ ;  /* 0xffffff810e0b7810 */ /* 0x000fe40007ffe0ff */
[----:B------:R0:W1:Y:S01]  /*0f50*/  MUFU.RCP R13, R12 ;  /* 0x0000000c000d7308 */ /* 0x0000620000001000 */
[----:B------:R-:W-:Y:S02]  /*0f60*/  FADD.FTZ R15, -R12, -RZ ;  /* 0x800000ff0c0f7221 */ /* 0x000fe40000010100 */
[C---:B------:R-:W-:Y:S01]  /*0f70*/  IMAD R0, R11.reuse, -0x800000, R0 ;  /* 0xff8000000b007824 */ /* 0x040fe200078e0200 */
[----:B0-----:R-:W-:-:S05]  /*0f80*/  IADD3 R12, PT, PT, R11, 0x7f, -R10 ;  /* 0x0000007f0b0c7810 */ /* 0x001fca0007ffe80a */
[----:B------:R-:W-:Y:S02]  /*0f90*/  IMAD.IADD R9, R12, 0x1, R9 ;  /* 0x000000010c097824 */ /* 0x000fe400078e0209 */
[----:B-1----:R-:W-:-:S04]  /*0fa0*/  FFMA R14, R13, R15, 1 ;  /* 0x3f8000000d0e7423 */ /* 0x002fc8000000000f */
[----:B------:R-:W-:-:S04]  /*0fb0*/  FFMA R16, R13, R14, R13 ;  /* 0x0000000e0d107223 */ /* 0x000fc8000000000d */
[----:B------:R-:W-:-:S04]  /*0fc0*/  FFMA R13, R0, R16, RZ ;  /* 0x00000010000d7223 */ /* 0x000fc800000000ff */
[----:B------:R-:W-:-:S04]  /*0fd0*/  FFMA R14, R15, R13, R0 ;  /* 0x0000000d0f0e7223 */ /* 0x000fc80000000000 */
[----:B------:R-:W-:-:S04]  /*0fe0*/  FFMA R13, R16, R14, R13 ;  /* 0x0000000e100d7223 */ /* 0x000fc8000000000d */
[----:B------:R-:W-:-:S04]  /*0ff0*/  FFMA R14, R15, R13, R0 ;  /* 0x0000000d0f0e7223 */ /* 0x000fc80000000000 */
[----:B------:R-:W-:-:S05]  /*1000*/  FFMA R0, R16, R14, R13 ;  /* 0x0000000e10007223 */ /* 0x000fca000000000d */
[----:B------:R-:W-:-:S04]  /*1010*/  SHF.R.U32.HI R10, RZ, 0x17, R0 ;  /* 0x00000017ff0a7819 */ /* 0x000fc80000011600 */
[----:B------:R-:W-:-:S04]  /*1020*/  LOP3.LUT R10, R10, 0xff, RZ, 0xc0, !PT ;  /* 0x000000ff0a0a7812 */ /* 0x000fc800078ec0ff */
[----:B------:R-:W-:-:S04]  /*1030*/  IADD3 R15, PT, PT, R10, R9, RZ ;  /* 0x000000090a0f7210 */ /* 0x000fc80007ffe0ff */
[----:B------:R-:W-:-:S04]  /*1040*/  IADD3 R10, PT, PT, R15, -0x1, RZ ;  /* 0xffffffff0f0a7810 */ /* 0x000fc80007ffe0ff */
[----:B------:R-:W-:-:S13]  /*1050*/  ISETP.GE.U32.AND P0, PT, R10, 0xfe, PT ;  /* 0x000000fe0a00780c */ /* 0x000fda0003f06070 */
[----:B------:R-:W-:Y:S05]  /*1060*/  @!P0 BRA `(.L_x_13) ;  /* 0x0000000000808947 */ /* 0x000fea0003800000 */
[----:B------:R-:W-:-:S13]  /*1070*/  ISETP.GT.AND P0, PT, R15, 0xfe, PT ;  /* 0x000000fe0f00780c */ /* 0x000fda0003f04270 */
[----:B------:R-:W-:Y:S05]  /*1080*/  @P0 BRA `(.L_x_14) ;  /* 0x00000000006c0947 */ /* 0x000fea0003800000 */
[----:B------:R-:W-:-:S13]  /*1090*/  ISETP.GE.AND P0, PT, R15, 0x1, PT ;  /* 0x000000010f00780c */ /* 0x000fda0003f06270 */
[----:B------:R-:W-:Y:S05]  /*10a0*/  @P0 BRA `(.L_x_15) ;  /* 0x0000000000980947 */ /* 0x000fea0003800000 */
[----:B------:R-:W-:Y:S02]  /*10b0*/  ISETP.GE.AND P0, PT, R15, -0x18, PT ;  /* 0xffffffe80f00780c */ /* 0x000fe40003f06270 */
[----:B------:R-:W-:-:S11]  /*10c0*/  LOP3.LUT R0, R0, 0x80000000, RZ, 0xc0, !PT ;  /* 0x8000000000007812 */ /* 0x000fd600078ec0ff */
[----:B------:R-:W-:Y:S05]  /*10d0*/  @!P0 BRA `(.L_x_15) ;  /* 0x00000000008c8947 */ /* 0x000fea0003800000 */
[CCC-:B------:R-:W-:Y:S01]  /*10e0*/  FFMA.RZ R9, R16.reuse, R14.reuse, R13.reuse ;  /* 0x0000000e10097223 */ /* 0x1c0fe2000000c00d */
[C---:B------:R-:W-:Y:S01]  /*10f0*/  IADD3 R12, PT, PT, R15.reuse, 0x20, RZ ;  /* 0x000000200f0c7810 */ /* 0x040fe20007ffe0ff */
[CCC-:B------:R-:W-:Y:S01]  /*1100*/  FFMA.RM R10, R16.reuse, R14.reuse, R13.reuse ;  /* 0x0000000e100a7223 */ /* 0x1c0fe2000000400d */
[----:B------:R-:W-:Y:S02]  /*1110*/  ISETP.NE.AND P3, PT, R15, RZ, PT ;  /* 0x000000ff0f00720c */ /* 0x000fe40003f65270 */
[----:B------:R-:W-:Y:S01]  /*1120*/  LOP3.LUT R11, R9, 0x7fffff, RZ, 0xc0, !PT ;  /* 0x007fffff090b7812 */ /* 0x000fe200078ec0ff */
[----:B------:R-:W-:Y:S01]  /*1130*/  FFMA.RP R9, R16, R14, R13 ;  /* 0x0000000e10097223 */ /* 0x000fe2000000800d */
[----:B------:R-:W-:Y:S01]  /*1140*/  IMAD.MOV R13, RZ, RZ, -R15 ;  /* 0x000000ffff0d7224 */ /* 0x000fe200078e0a0f */
[----:B------:R-:W-:Y:S02]  /*1150*/  ISETP.NE.AND P1, PT, R15, RZ, PT ;  /* 0x000000ff0f00720c */ /* 0x000fe40003f25270 */
[----:B------:R-:W-:-:S02]  /*1160*/  LOP3.LUT R11, R11, 0x800000, RZ, 0xfc, !PT ;  /* 0x008000000b0b7812 */ /* 0x000fc400078efcff */
[----:B------:R-:W-:Y:S02]  /*1170*/  FSETP.NEU.FTZ.AND P0, PT, R9, R10, PT ;  /* 0x0000000a0900720b */ /* 0x000fe40003f1d000 */
[----:B------:R-:W-:Y:S02]  /*1180*/  SHF.L.U32 R12, R11, R12, RZ ;  /* 0x0000000c0b0c7219 */ /* 0x000fe400000006ff */
[----:B------:R-:W-:Y:S02]  /*1190*/  SEL R10, R13, RZ, P3 ;  /* 0x000000ff0d0a7207 */ /* 0x000fe40001800000 */
[----:B------:R-:W-:Y:S02]  /*11a0*/  ISETP.NE.AND P1, PT, R12, RZ, P1 ;  /* 0x000000ff0c00720c */ /* 0x000fe40000f25270 */
[----:B------:R-:W-:Y:S02]  /*11b0*/  SHF.R.U32.HI R10, RZ, R10, R11 ;  /* 0x0000000aff0a7219 */ /* 0x000fe4000001160b */
[----:B------:R-:W-:-:S02]  /*11c0*/  PLOP3.LUT P0, PT, P0, P1, PT, 0xf8, 0x8f ;  /* 0x00000000008f781c */ /* 0x000fc40000703f70 */
[----:B------:R-:W-:Y:S02]  /*11d0*/  SHF.R.U32.HI R12, RZ, 0x1, R10 ;  /* 0x00000001ff0c7819 */ /* 0x000fe4000001160a */
[----:B------:R-:W-:-:S04]  /*11e0*/  SEL R9, RZ, 0x1, !P0 ;  /* 0x00000001ff097807 */ /* 0x000fc80004000000 */
[----:B------:R-:W-:-:S04]  /*11f0*/  LOP3.LUT R9, R9, 0x1, R12, 0xf8, !PT ;  /* 0x0000000109097812 */ /* 0x000fc800078ef80c */
[----:B------:R-:W-:-:S04]  /*1200*/  LOP3.LUT R9, R9, R10, RZ, 0xc0, !PT ;  /* 0x0000000a09097212 */ /* 0x000fc800078ec0ff */
[----:B------:R-:W-:-:S04]  /*1210*/  IADD3 R9, PT, PT, R12, R9, RZ ;  /* 0x000000090c097210 */ /* 0x000fc80007ffe0ff */
[----:B------:R-:W-:Y:S01]  /*1220*/  LOP3.LUT R0, R9, R0, RZ, 0xfc, !PT ;  /* 0x0000000009007212 */ /* 0x000fe200078efcff */
[----:B------:R-:W-:Y:S06]  /*1230*/  BRA `(.L_x_15) ;  /* 0x0000000000347947 */ /* 0x000fec0003800000 */
.L_x_14:
[----:B------:R-:W-:-:S04]  /*1240*/  LOP3.LUT R0, R0, 0x80000000, RZ, 0xc0, !PT ;  /* 0x8000000000007812 */ /* 0x000fc800078ec0ff */
[----:B------:R-:W-:Y:S01]  /*1250*/  LOP3.LUT R0, R0, 0x7f800000, RZ, 0xfc, !PT ;  /* 0x7f80000000007812 */ /* 0x000fe200078efcff */
[----:B------:R-:W-:Y:S06]  /*1260*/  BRA `(.L_x_15) ;  /* 0x0000000000287947 */ /* 0x000fec0003800000 */
.L_x_13:
[----:B------:R-:W-:Y:S01]  /*1270*/  LEA R0, R9, R0, 0x17 ;  /* 0x0000000009007211 */ /* 0x000fe200078eb8ff */
[----:B------:R-:W-:Y:S06]  /*1280*/  BRA `(.L_x_15) ;  /* 0x0000000000207947 */ /* 0x000fec0003800000 */
.L_x_12:
[----:B------:R-:W-:-:S04]  /*1290*/  LOP3.LUT R0, R11, 0x80000000, R0, 0x48, !PT ;  /* 0x800000000b007812 */ /* 0x000fc800078e4800 */
[----:B------:R-:W-:Y:S01]  /*12a0*/  LOP3.LUT R0, R0, 0x7f800000, RZ, 0xfc, !PT ;  /* 0x7f80000000007812 */ /* 0x000fe200078efcff */
[----:B------:R-:W-:Y:S06]  /*12b0*/  BRA `(.L_x_15) ;  /* 0x0000000000147947 */ /* 0x000fec0003800000 */
.L_x_11:
[----:B------:R-:W-:Y:S01]  /*12c0*/  LOP3.LUT R0, R11, 0x80000000, R0, 0x48, !PT ;  /* 0x800000000b007812 */ /* 0x000fe200078e4800 */
[----:B------:R-:W-:Y:S06]  /*12d0*/  BRA `(.L_x_15) ;  /* 0x00000000000c7947 */ /* 0x000fec0003800000 */
.L_x_10:
[----:B------:R-:W0:Y:S01]  /*12e0*/  MUFU.RSQ R0, -QNAN ;  /* 0xffc0000000007908 */ /* 0x000e220000001400 */
[----:B------:R-:W-:Y:S05]  /*12f0*/  BRA `(.L_x_15) ;  /* 0x0000000000047947 */ /* 0x000fea0003800000 */
.L_x_9:
[----:B------:R-:W-:-:S07]  /*1300*/  FADD.FTZ R0, R0, R3 ;  /* 0x0000000300007221 */ /* 0x000fce0000010000 */
.L_x_15:
[----:B------:R-:W-:-:S04]  /*1310*/  HFMA2 R9, -RZ, RZ, 0, 0 ;  /* 0x00000000ff097431 */ /* 0x000fc800000001ff */
[----:B0-----:R-:W-:Y:S05]  /*1320*/  RET.REL.NODEC R8 `(_Z7computefiffffffffffff) ;  /* 0xffffffec08347950 */ /* 0x001fea0003c3ffff */
.L_x_16:
[----:B------:R-:W-:-:S00]  /*1330*/  BRA `(.L_x_16) ;  /* 0xfffffffc00fc7947 */ /* 0x000fc0000383ffff */
[----:B------:R-:W-:-:S00]  /*1340*/  NOP ;  /* 0x0000000000007918 */ /* 0x000fc00000000000 */
        /* <DEDUP_REMOVED lines=11> */
.L_x_17:


//--------------------- .nv.global.init           --------------------------
	.section	.nv.global.init,"aw",@progbits
.nv.global.init:
	.type		$str,@object
	.size		$str,(.L_0 - $str)
$str:
        /*0000*/ 	.byte	0x25, 0x2e, 0x31, 0x37, 0x67, 0x0a, 0x00
.L_0:


//--------------------- .nv.shared.reserved.0     --------------------------
	.section	.nv.shared.reserved.0,"aw",@nobits
	.weak		__nv_reservedSMEM_offset_0_alias
	.size		__nv_reservedSMEM_offset_0_alias, 0, 64
	.other		__nv_reservedSMEM_offset_0_alias,@"STO_CUDA_RESERVED_SHARED STV_DEFAULT"
__nv_reservedSMEM_offset_0_alias:
	.zero		0
	.zero		64


//--------------------- .nv.constant0._Z7computefiffffffffffff --------------------------
	.section	.nv.constant0._Z7computefiffffffffffff,"a",@progbits
	.sectionflags	@""
	.align	4
.nv.constant0._Z7computefiffffffffffff:
	.zero		952


//--------------------- SYMBOLS --------------------------

	.type		.nv.reservedSmem.offset0,@object
	.size		.nv.reservedSmem.offset0,0x4
	.type		vprintf,@function
